//
// Generated by NVIDIA NVVM Compiler
//
// Compiler Build ID: CL-36424714
// Cuda compilation tools, release 13.0, V13.0.88
// Based on NVVM 20.0.0
//

.version 9.0
.target sm_100
.address_size 64

	// .globl	_Z16gaussianBlurLinePhS_iiiib
.const .align 4 .b8 MASK[8];
.const .align 4 .f32 DENOM;
// _ZZ16gaussianBlurLinePhS_iiiibE3red has been demoted
// _ZZ16gaussianBlurLinePhS_iiiibE5green has been demoted
// _ZZ16gaussianBlurLinePhS_iiiibE4blue has been demoted

.visible .entry _Z16gaussianBlurLinePhS_iiiib(
	.param .u64 .ptr .align 1 _Z16gaussianBlurLinePhS_iiiib_param_0,
	.param .u64 .ptr .align 1 _Z16gaussianBlurLinePhS_iiiib_param_1,
	.param .u32 _Z16gaussianBlurLinePhS_iiiib_param_2,
	.param .u32 _Z16gaussianBlurLinePhS_iiiib_param_3,
	.param .u32 _Z16gaussianBlurLinePhS_iiiib_param_4,
	.param .u32 _Z16gaussianBlurLinePhS_iiiib_param_5,
	.param .u8 _Z16gaussianBlurLinePhS_iiiib_param_6
)
{
	.reg .pred 	%p<16>;
	.reg .b16 	%rs<57>;
	.reg .b32 	%r<103>;
	.reg .b32 	%f<125>;
	.reg .b64 	%rd<13>;
	.reg .b64 	%fd<3>;
	// demoted variable
	.shared .align 1 .b8 _ZZ16gaussianBlurLinePhS_iiiibE3red[1026];
	// demoted variable
	.shared .align 1 .b8 _ZZ16gaussianBlurLinePhS_iiiibE5green[1026];
	// demoted variable
	.shared .align 1 .b8 _ZZ16gaussianBlurLinePhS_iiiibE4blue[1026];
	ld.param.u64 	%rd4, [_Z16gaussianBlurLinePhS_iiiib_param_0];
	ld.param.u64 	%rd3, [_Z16gaussianBlurLinePhS_iiiib_param_1];
	ld.param.u32 	%r33, [_Z16gaussianBlurLinePhS_iiiib_param_2];
	ld.param.u32 	%r36, [_Z16gaussianBlurLinePhS_iiiib_param_3];
	ld.param.u32 	%r34, [_Z16gaussianBlurLinePhS_iiiib_param_4];
	ld.param.u32 	%r35, [_Z16gaussianBlurLinePhS_iiiib_param_5];
	ld.param.s8 	%rs4, [_Z16gaussianBlurLinePhS_iiiib_param_6];
	cvta.to.global.u64 	%rd1, %rd4;
	setp.eq.s16 	%p1, %rs4, 0;
	selp.b32 	%r37, 1, %r36, %p1;
	mul.lo.s32 	%r1, %r37, %r35;
	mov.u32 	%r2, %tid.x;
	add.s32 	%r3, %r35, %r2;
	setp.ge.s32 	%p2, %r2, %r33;
	mov.u32 	%r4, %ctaid.x;
	setp.ge.u32 	%p3, %r4, %r36;
	or.pred  	%p4, %p2, %p3;
	@%p4 bra 	$L__BB0_19;
	setp.eq.s16 	%p5, %rs4, 0;
	mad.lo.s32 	%r38, %r33, %r2, %r4;
	mad.lo.s32 	%r39, %r33, %r4, %r2;
	selp.b32 	%r5, %r39, %r38, %p5;
	mul.lo.s32 	%r6, %r5, %r34;
	cvt.s64.s32 	%rd5, %r6;
	add.s64 	%rd2, %rd1, %rd5;
	ld.global.u8 	%rs1, [%rd2];
	ld.global.u8 	%rs2, [%rd2+1];
	ld.global.u8 	%rs3, [%rd2+2];
	mov.u32 	%r40, _ZZ16gaussianBlurLinePhS_iiiibE4blue;
	add.s32 	%r7, %r40, %r3;
	st.shared.u8 	[%r7], %rs1;
	mov.u32 	%r41, _ZZ16gaussianBlurLinePhS_iiiibE5green;
	add.s32 	%r8, %r41, %r3;
	st.shared.u8 	[%r8], %rs2;
	mov.u32 	%r42, _ZZ16gaussianBlurLinePhS_iiiibE3red;
	add.s32 	%r9, %r42, %r3;
	st.shared.u8 	[%r9], %rs3;
	shl.b32 	%r10, %r35, 1;
	setp.ge.s32 	%p6, %r3, %r10;
	@%p6 bra 	$L__BB0_5;
	sub.s32 	%r43, %r5, %r1;
	mul.lo.s32 	%r11, %r43, %r34;
	setp.gt.s32 	%p7, %r11, -1;
	@%p7 bra 	$L__BB0_4;
	not.b32 	%r50, %r3;
	add.s32 	%r51, %r10, %r50;
	add.s32 	%r53, %r40, %r51;
	st.shared.u8 	[%r53], %rs1;
	add.s32 	%r55, %r41, %r51;
	st.shared.u8 	[%r55], %rs2;
	add.s32 	%r57, %r42, %r51;
	st.shared.u8 	[%r57], %rs3;
	bra.uni 	$L__BB0_5;
$L__BB0_4:
	cvt.u64.u32 	%rd6, %r11;
	add.s64 	%rd7, %rd1, %rd6;
	ld.global.u8 	%rs5, [%rd7];
	ld.global.u8 	%rs6, [%rd7+1];
	ld.global.u8 	%rs7, [%rd7+2];
	add.s32 	%r45, %r40, %r2;
	st.shared.u8 	[%r45], %rs5;
	add.s32 	%r47, %r41, %r2;
	st.shared.u8 	[%r47+1], %rs6;
	add.s32 	%r49, %r42, %r2;
	st.shared.u8 	[%r49+2], %rs7;
$L__BB0_5:
	mov.u32 	%r58, %ntid.x;
	setp.lt.u32 	%p8, %r3, %r58;
	@%p8 bra 	$L__BB0_9;
	mul.lo.s32 	%r12, %r1, %r34;
	add.s32 	%r59, %r12, %r6;
	setp.lt.s32 	%p9, %r59, %r33;
	@%p9 bra 	$L__BB0_8;
	not.b32 	%r60, %r3;
	add.s32 	%r61, %r35, %r33;
	shl.b32 	%r62, %r61, 1;
	add.s32 	%r63, %r62, %r60;
	add.s32 	%r65, %r40, %r63;
	st.shared.u8 	[%r65], %rs1;
	add.s32 	%r67, %r41, %r63;
	st.shared.u8 	[%r67], %rs2;
	add.s32 	%r69, %r42, %r63;
	st.shared.u8 	[%r69], %rs3;
	bra.uni 	$L__BB0_9;
$L__BB0_8:
	cvt.s64.s32 	%rd8, %r12;
	add.s64 	%rd9, %rd2, %rd8;
	ld.global.u8 	%rs8, [%rd9];
	ld.global.u8 	%rs9, [%rd9+1];
	ld.global.u8 	%rs10, [%rd9+2];
	add.s32 	%r70, %r7, %r35;
	st.shared.u8 	[%r70], %rs8;
	add.s32 	%r71, %r8, %r35;
	st.shared.u8 	[%r71+1], %rs9;
	add.s32 	%r72, %r9, %r35;
	st.shared.u8 	[%r72+2], %rs10;
$L__BB0_9:
	bar.sync 	0;
	setp.lt.s32 	%p10, %r35, 0;
	mov.f32 	%f122, 0f00000000;
	mov.f32 	%f123, %f122;
	mov.f32 	%f124, %f122;
	@%p10 bra 	$L__BB0_18;
	neg.s32 	%r100, %r35;
	mul.wide.u16 	%r73, %rs3, 2;
	or.b32  	%r74, %r73, 1;
	cvt.rn.f64.u32 	%fd1, %r74;
	rcp.rn.f64 	%fd2, %fd1;
	cvt.rn.f32.f64 	%f1, %fd2;
	setp.lt.u32 	%p11, %r35, 4;
	mov.f32 	%f113, 0f00000000;
	mov.f32 	%f114, %f113;
	mov.f32 	%f115, %f113;
	@%p11 bra 	$L__BB0_13;
	add.s32 	%r75, %r10, 1;
	and.b32  	%r76, %r75, -8;
	neg.s32 	%r98, %r76;
	add.s32 	%r77, %r2, 3;
	add.s32 	%r97, %r42, %r77;
	add.s32 	%r96, %r41, %r77;
	add.s32 	%r95, %r40, %r77;
	mov.f32 	%f113, 0f00000000;
$L__BB0_12:
	.pragma "nounroll";
	ld.shared.u8 	%rs12, [%r97+-3];
	cvt.rn.f32.u16 	%f32, %rs12;
	fma.rn.f32 	%f33, %f1, %f32, %f115;
	ld.shared.u8 	%rs13, [%r96+-3];
	cvt.rn.f32.u16 	%f34, %rs13;
	fma.rn.f32 	%f35, %f1, %f34, %f114;
	ld.shared.u8 	%rs14, [%r95+-3];
	cvt.rn.f32.u16 	%f36, %rs14;
	fma.rn.f32 	%f37, %f1, %f36, %f113;
	ld.shared.u8 	%rs15, [%r97+-2];
	cvt.rn.f32.u16 	%f38, %rs15;
	fma.rn.f32 	%f39, %f1, %f38, %f33;
	ld.shared.u8 	%rs16, [%r96+-2];
	cvt.rn.f32.u16 	%f40, %rs16;
	fma.rn.f32 	%f41, %f1, %f40, %f35;
	ld.shared.u8 	%rs17, [%r95+-2];
	cvt.rn.f32.u16 	%f42, %rs17;
	fma.rn.f32 	%f43, %f1, %f42, %f37;
	ld.shared.u8 	%rs18, [%r97+-1];
	cvt.rn.f32.u16 	%f44, %rs18;
	fma.rn.f32 	%f45, %f1, %f44, %f39;
	ld.shared.u8 	%rs19, [%r96+-1];
	cvt.rn.f32.u16 	%f46, %rs19;
	fma.rn.f32 	%f47, %f1, %f46, %f41;
	ld.shared.u8 	%rs20, [%r95+-1];
	cvt.rn.f32.u16 	%f48, %rs20;
	fma.rn.f32 	%f49, %f1, %f48, %f43;
	ld.shared.u8 	%rs21, [%r97];
	cvt.rn.f32.u16 	%f50, %rs21;
	fma.rn.f32 	%f51, %f1, %f50, %f45;
	ld.shared.u8 	%rs22, [%r96];
	cvt.rn.f32.u16 	%f52, %rs22;
	fma.rn.f32 	%f53, %f1, %f52, %f47;
	ld.shared.u8 	%rs23, [%r95];
	cvt.rn.f32.u16 	%f54, %rs23;
	fma.rn.f32 	%f55, %f1, %f54, %f49;
	ld.shared.u8 	%rs24, [%r97+1];
	cvt.rn.f32.u16 	%f56, %rs24;
	fma.rn.f32 	%f57, %f1, %f56, %f51;
	ld.shared.u8 	%rs25, [%r96+1];
	cvt.rn.f32.u16 	%f58, %rs25;
	fma.rn.f32 	%f59, %f1, %f58, %f53;
	ld.shared.u8 	%rs26, [%r95+1];
	cvt.rn.f32.u16 	%f60, %rs26;
	fma.rn.f32 	%f61, %f1, %f60, %f55;
	ld.shared.u8 	%rs27, [%r97+2];
	cvt.rn.f32.u16 	%f62, %rs27;
	fma.rn.f32 	%f63, %f1, %f62, %f57;
	ld.shared.u8 	%rs28, [%r96+2];
	cvt.rn.f32.u16 	%f64, %rs28;
	fma.rn.f32 	%f65, %f1, %f64, %f59;
	ld.shared.u8 	%rs29, [%r95+2];
	cvt.rn.f32.u16 	%f66, %rs29;
	fma.rn.f32 	%f67, %f1, %f66, %f61;
	ld.shared.u8 	%rs30, [%r97+3];
	cvt.rn.f32.u16 	%f68, %rs30;
	fma.rn.f32 	%f69, %f1, %f68, %f63;
	ld.shared.u8 	%rs31, [%r96+3];
	cvt.rn.f32.u16 	%f70, %rs31;
	fma.rn.f32 	%f71, %f1, %f70, %f65;
	ld.shared.u8 	%rs32, [%r95+3];
	cvt.rn.f32.u16 	%f72, %rs32;
	fma.rn.f32 	%f73, %f1, %f72, %f67;
	ld.shared.u8 	%rs33, [%r97+4];
	cvt.rn.f32.u16 	%f74, %rs33;
	fma.rn.f32 	%f115, %f1, %f74, %f69;
	ld.shared.u8 	%rs34, [%r96+4];
	cvt.rn.f32.u16 	%f75, %rs34;
	fma.rn.f32 	%f114, %f1, %f75, %f71;
	ld.shared.u8 	%rs35, [%r95+4];
	cvt.rn.f32.u16 	%f76, %rs35;
	fma.rn.f32 	%f113, %f1, %f76, %f73;
	add.s32 	%r100, %r100, 8;
	add.s32 	%r98, %r98, 8;
	add.s32 	%r97, %r97, 8;
	add.s32 	%r96, %r96, 8;
	add.s32 	%r95, %r95, 8;
	setp.ne.s32 	%p12, %r98, 0;
	@%p12 bra 	$L__BB0_12;
$L__BB0_13:
	and.b32  	%r81, %r10, 6;
	setp.lt.u32 	%p13, %r81, 3;
	@%p13 bra 	$L__BB0_15;
	add.s32 	%r82, %r9, %r100;
	ld.shared.u8 	%rs36, [%r82];
	cvt.rn.f32.u16 	%f77, %rs36;
	fma.rn.f32 	%f78, %f1, %f77, %f115;
	add.s32 	%r83, %r8, %r100;
	ld.shared.u8 	%rs37, [%r83];
	cvt.rn.f32.u16 	%f79, %rs37;
	fma.rn.f32 	%f80, %f1, %f79, %f114;
	add.s32 	%r84, %r7, %r100;
	ld.shared.u8 	%rs38, [%r84];
	cvt.rn.f32.u16 	%f81, %rs38;
	fma.rn.f32 	%f82, %f1, %f81, %f113;
	ld.shared.u8 	%rs39, [%r82+1];
	cvt.rn.f32.u16 	%f83, %rs39;
	fma.rn.f32 	%f84, %f1, %f83, %f78;
	ld.shared.u8 	%rs40, [%r83+1];
	cvt.rn.f32.u16 	%f85, %rs40;
	fma.rn.f32 	%f86, %f1, %f85, %f80;
	ld.shared.u8 	%rs41, [%r84+1];
	cvt.rn.f32.u16 	%f87, %rs41;
	fma.rn.f32 	%f88, %f1, %f87, %f82;
	ld.shared.u8 	%rs42, [%r82+2];
	cvt.rn.f32.u16 	%f89, %rs42;
	fma.rn.f32 	%f90, %f1, %f89, %f84;
	ld.shared.u8 	%rs43, [%r83+2];
	cvt.rn.f32.u16 	%f91, %rs43;
	fma.rn.f32 	%f92, %f1, %f91, %f86;
	ld.shared.u8 	%rs44, [%r84+2];
	cvt.rn.f32.u16 	%f93, %rs44;
	fma.rn.f32 	%f94, %f1, %f93, %f88;
	ld.shared.u8 	%rs45, [%r82+3];
	cvt.rn.f32.u16 	%f95, %rs45;
	fma.rn.f32 	%f115, %f1, %f95, %f90;
	ld.shared.u8 	%rs46, [%r83+3];
	cvt.rn.f32.u16 	%f96, %rs46;
	fma.rn.f32 	%f114, %f1, %f96, %f92;
	ld.shared.u8 	%rs47, [%r84+3];
	cvt.rn.f32.u16 	%f97, %rs47;
	fma.rn.f32 	%f113, %f1, %f97, %f94;
	add.s32 	%r100, %r100, 4;
$L__BB0_15:
	and.b32  	%r85, %r35, 1;
	setp.eq.b32 	%p14, %r85, 1;
	not.pred 	%p15, %p14;
	@%p15 bra 	$L__BB0_17;
	add.s32 	%r86, %r9, %r100;
	ld.shared.u8 	%rs48, [%r86];
	cvt.rn.f32.u16 	%f98, %rs48;
	fma.rn.f32 	%f99, %f1, %f98, %f115;
	add.s32 	%r87, %r8, %r100;
	ld.shared.u8 	%rs49, [%r87];
	cvt.rn.f32.u16 	%f100, %rs49;
	fma.rn.f32 	%f101, %f1, %f100, %f114;
	add.s32 	%r88, %r7, %r100;
	ld.shared.u8 	%rs50, [%r88];
	cvt.rn.f32.u16 	%f102, %rs50;
	fma.rn.f32 	%f103, %f1, %f102, %f113;
	ld.shared.u8 	%rs51, [%r86+1];
	cvt.rn.f32.u16 	%f104, %rs51;
	fma.rn.f32 	%f115, %f1, %f104, %f99;
	ld.shared.u8 	%rs52, [%r87+1];
	cvt.rn.f32.u16 	%f105, %rs52;
	fma.rn.f32 	%f114, %f1, %f105, %f101;
	ld.shared.u8 	%rs53, [%r88+1];
	cvt.rn.f32.u16 	%f106, %rs53;
	fma.rn.f32 	%f113, %f1, %f106, %f103;
	add.s32 	%r100, %r100, 2;
$L__BB0_17:
	add.s32 	%r89, %r9, %r100;
	ld.shared.u8 	%rs54, [%r89];
	cvt.rn.f32.u16 	%f107, %rs54;
	fma.rn.f32 	%f122, %f1, %f107, %f115;
	add.s32 	%r90, %r8, %r100;
	ld.shared.u8 	%rs55, [%r90];
	cvt.rn.f32.u16 	%f108, %rs55;
	fma.rn.f32 	%f123, %f1, %f108, %f114;
	add.s32 	%r91, %r7, %r100;
	ld.shared.u8 	%rs56, [%r91];
	cvt.rn.f32.u16 	%f109, %rs56;
	fma.rn.f32 	%f124, %f1, %f109, %f113;
$L__BB0_18:
	cvt.rzi.u32.f32 	%r92, %f124;
	cvta.to.global.u64 	%rd11, %rd3;
	add.s64 	%rd12, %rd11, %rd5;
	st.global.u8 	[%rd12], %r92;
	cvt.rzi.u32.f32 	%r93, %f123;
	st.global.u8 	[%rd12+1], %r93;
	cvt.rzi.u32.f32 	%r94, %f122;
	st.global.u8 	[%rd12+2], %r94;
$L__BB0_19:
	ret;

}


// ===== COMPILED SASS (sm_100) =====

	.target	sm_100

	.elftype	@"ET_EXEC"


//--------------------- .note.nv.tkinfo           --------------------------
	.section	.note.nv.tkinfo,"",@"SHT_NOTE"
	.sectionflags	@"SHF_NOTE_NV_TKINFO"
	.tkinfo
        /*0018*/ 	.word	0x00000002
        /*0030*/ 	.string	""
        /*0030*/ 	.string	"ptxas"
        /*0030*/ 	.string	"Cuda compilation tools, release 13.0, V13.0.88"
        /*0030*/ 	.string	"Build cuda_13.0.r13.0/compiler.36424714_0"
        /*0030*/ 	.string	"-arch sm_100 -m 64 "



//--------------------- .note.nv.cuinfo           --------------------------
	.section	.note.nv.cuinfo,"",@"SHT_NOTE"
	.sectionflags	@"SHF_NOTE_NV_CUINFO"
        /*0018*/ 	.short	0x0002
        /*001a*/ 	.short	0x0064
        /*001c*/ 	.short	0x0082
	.zero		2


//--------------------- .nv.info                  --------------------------
	.section	.nv.info,"",@"SHT_CUDA_INFO"
	.align	4


	//----- nvinfo : EIATTR_REGCOUNT
	.align		4
        /*0000*/ 	.byte	0x04, 0x2f
        /*0002*/ 	.short	(.L_3 - .L_2)
	.align		4
.L_2:
        /*0004*/ 	.word	index@(_Z16gaussianBlurLinePhS_iiiib)
        /*0008*/ 	.word	0x0000001f


	//----- nvinfo : EIATTR_FRAME_SIZE
	.align		4
.L_3:
        /*000c*/ 	.byte	0x04, 0x11
        /*000e*/ 	.short	(.L_5 - .L_4)
	.align		4
.L_4:
        /*0010*/ 	.word	index@($__internal_0_$__cuda_sm20_dblrcp_rn_slowpath_v3)
        /*0014*/ 	.word	0x00000000


	//----- nvinfo : EIATTR_FRAME_SIZE
	.align		4
.L_5:
        /*0018*/ 	.byte	0x04, 0x11
        /*001a*/ 	.short	(.L_7 - .L_6)
	.align		4
.L_6:
        /*001c*/ 	.word	index@(_Z16gaussianBlurLinePhS_iiiib)
        /*0020*/ 	.word	0x00000000


	//----- nvinfo : EIATTR_MIN_STACK_SIZE
	.align		4
.L_7:
        /*0024*/ 	.byte	0x04, 0x12
        /*0026*/ 	.short	(.L_9 - .L_8)
	.align		4
.L_8:
        /*0028*/ 	.word	index@(_Z16gaussianBlurLinePhS_iiiib)
        /*002c*/ 	.word	0x00000000
.L_9:


//--------------------- .nv.compat                --------------------------
	.section	.nv.compat,"",@"SHT_CUDA_COMPAT_INFO"
	.align	4
        /*0000*/ 	.byte	0x02, 0x09, 0x00, 0x00, 0x02, 0x02, 0x01, 0x00, 0x02, 0x05, 0x05, 0x00, 0x03, 0x07, 0x01, 0x01
        /*0010*/ 	.byte	0x02, 0x03, 0x00, 0x00, 0x02, 0x06, 0x01, 0x00, 0x04, 0x0b, 0x08, 0x00, 0x01, 0x00, 0x00, 0x00
        /*0020*/ 	.byte	0x00, 0x00, 0x00, 0x00


//--------------------- .nv.info._Z16gaussianBlurLinePhS_iiiib --------------------------
	.section	.nv.info._Z16gaussianBlurLinePhS_iiiib,"",@"SHT_CUDA_INFO"
	.sectionflags	@""
	.align	4


	//----- nvinfo : EIATTR_CUDA_API_VERSION
	.align		4
        /*0000*/ 	.byte	0x04, 0x37
        /*0002*/ 	.short	(.L_11 - .L_10)
.L_10:
        /*0004*/ 	.word	0x00000082


	//----- nvinfo : EIATTR_KPARAM_INFO
	.align		4
.L_11:
        /*0008*/ 	.byte	0x04, 0x17
        /*000a*/ 	.short	(.L_13 - .L_12)
.L_12:
        /*000c*/ 	.word	0x00000000
        /*0010*/ 	.short	0x0006
        /*0012*/ 	.short	0x0020
        /*0014*/ 	.byte	0x00, 0xf0, 0x05, 0x00


	//----- nvinfo : EIATTR_KPARAM_INFO
	.align		4
.L_13:
        /*0018*/ 	.byte	0x04, 0x17
        /*001a*/ 	.short	(.L_15 - .L_14)
.L_14:
        /*001c*/ 	.word	0x00000000
        /*0020*/ 	.short	0x0005
        /*0022*/ 	.short	0x001c
        /*0024*/ 	.byte	0x00, 0xf0, 0x11, 0x00


	//----- nvinfo : EIATTR_KPARAM_INFO
	.align		4
.L_15:
        /*0028*/ 	.byte	0x04, 0x17
        /*002a*/ 	.short	(.L_17 - .L_16)
.L_16:
        /*002c*/ 	.word	0x00000000
        /*0030*/ 	.short	0x0004
        /*0032*/ 	.short	0x0018
        /*0034*/ 	.byte	0x00, 0xf0, 0x11, 0x00


	//----- nvinfo : EIATTR_KPARAM_INFO
	.align		4
.L_17:
        /*0038*/ 	.byte	0x04, 0x17
        /*003a*/ 	.short	(.L_19 - .L_18)
.L_18:
        /*003c*/ 	.word	0x00000000
        /*0040*/ 	.short	0x0003
        /*0042*/ 	.short	0x0014
        /*0044*/ 	.byte	0x00, 0xf0, 0x11, 0x00


	//----- nvinfo : EIATTR_KPARAM_INFO
	.align		4
.L_19:
        /*0048*/ 	.byte	0x04, 0x17
        /*004a*/ 	.short	(.L_21 - .L_20)
.L_20:
        /*004c*/ 	.word	0x00000000
        /*0050*/ 	.short	0x0002
        /*0052*/ 	.short	0x0010
        /*0054*/ 	.byte	0x00, 0xf0, 0x11, 0x00


	//----- nvinfo : EIATTR_KPARAM_INFO
	.align		4
.L_21:
        /*0058*/ 	.byte	0x04, 0x17
        /*005a*/ 	.short	(.L_23 - .L_22)
.L_22:
        /*005c*/ 	.word	0x00000000
        /*0060*/ 	.short	0x0001
        /*0062*/ 	.short	0x0008
        /*0064*/ 	.byte	0x00, 0xf5, 0x21, 0x00


	//----- nvinfo : EIATTR_KPARAM_INFO
	.align		4
.L_23:
        /*0068*/ 	.byte	0x04, 0x17
        /*006a*/ 	.short	(.L_25 - .L_24)
.L_24:
        /*006c*/ 	.word	0x00000000
        /*0070*/ 	.short	0x0000
        /*0072*/ 	.short	0x0000
        /*0074*/ 	.byte	0x00, 0xf5, 0x21, 0x00


	//----- nvinfo : EIATTR_SPARSE_MMA_MASK
	.align		4
.L_25:
        /*0078*/ 	.byte	0x03, 0x50
        /*007a*/ 	.short	0x0000


	//----- nvinfo : EIATTR_MAXREG_COUNT
	.align		4
        /*007c*/ 	.byte	0x03, 0x1b
        /*007e*/ 	.short	0x00ff


	//----- nvinfo : EIATTR_NUM_BARRIERS
	.align		4
        /*0080*/ 	.byte	0x02, 0x4c
        /*0082*/ 	.byte	0x01
	.zero		1


	//----- nvinfo : EIATTR_MERCURY_ISA_VERSION
	.align		4
        /*0084*/ 	.byte	0x03, 0x5f
        /*0086*/ 	.short	0x0101


	//----- nvinfo : EIATTR_VRC_CTA_INIT_COUNT
	.align		4
        /*0088*/ 	.byte	0x02, 0x4a
	.zero		1
	.zero		1


	//----- nvinfo : EIATTR_EXIT_INSTR_OFFSETS
	.align		4
        /*008c*/ 	.byte	0x04, 0x1c
        /*008e*/ 	.short	(.L_27 - .L_26)


	//   ....[0]....
.L_26:
        /*0090*/ 	.word	0x00000060


	//   ....[1]....
        /*0094*/ 	.word	0x00001190


	//----- nvinfo : EIATTR_CRS_STACK_SIZE
	.align		4
.L_27:
        /*0098*/ 	.byte	0x04, 0x1e
        /*009a*/ 	.short	(.L_29 - .L_28)
.L_28:
        /*009c*/ 	.word	0x00000000


	//----- nvinfo : EIATTR_CBANK_PARAM_SIZE
	.align		4
.L_29:
        /*00a0*/ 	.byte	0x03, 0x19
        /*00a2*/ 	.short	0x0021


	//----- nvinfo : EIATTR_PARAM_CBANK
	.align		4
        /*00a4*/ 	.byte	0x04, 0x0a
        /*00a6*/ 	.short	(.L_31 - .L_30)
	.align		4
.L_30:
        /*00a8*/ 	.word	index@(.nv.constant0._Z16gaussianBlurLinePhS_iiiib)
        /*00ac*/ 	.short	0x0380
        /*00ae*/ 	.short	0x0021


	//----- nvinfo : EIATTR_SW_WAR
	.align		4
.L_31:
        /*00b0*/ 	.byte	0x04, 0x36
        /*00b2*/ 	.short	(.L_33 - .L_32)
.L_32:
        /*00b4*/ 	.word	0x00000008
.L_33:


//--------------------- .nv.callgraph             --------------------------
	.section	.nv.callgraph,"",@"SHT_CUDA_CALLGRAPH"
	.align	4
	.sectionentsize	8
	.align		4
        /*0000*/ 	.word	0x00000000
	.align		4
        /*0004*/ 	.word	0xffffffff
	.align		4
        /*0008*/ 	.word	0x00000000
	.align		4
        /*000c*/ 	.word	0xfffffffe
	.align		4
        /*0010*/ 	.word	0x00000000
	.align		4
        /*0014*/ 	.word	0xfffffffd
	.align		4
        /*0018*/ 	.word	0x00000000
	.align		4
        /*001c*/ 	.word	0xfffffffc


//--------------------- .nv.constant3             --------------------------
	.section	.nv.constant3,"a",@progbits
	.align	4
.nv.constant3:
	.type		MASK,@object
	.size		MASK,(DENOM - MASK)
MASK:
	.zero		8
	.type		DENOM,@object
	.size		DENOM,(.L_1 - DENOM)
DENOM:
	.zero		4
.L_1:


//--------------------- .text._Z16gaussianBlurLinePhS_iiiib --------------------------
	.section	.text._Z16gaussianBlurLinePhS_iiiib,"ax",@progbits
	.align	128
        .global         _Z16gaussianBlurLinePhS_iiiib
        .type           _Z16gaussianBlurLinePhS_iiiib,@function
        .size           _Z16gaussianBlurLinePhS_iiiib,(.L_x_16 - _Z16gaussianBlurLinePhS_iiiib)
        .other          _Z16gaussianBlurLinePhS_iiiib,@"STO_CUDA_ENTRY STV_DEFAULT"
_Z16gaussianBlurLinePhS_iiiib:
.text._Z16gaussianBlurLinePhS_iiiib:
[----:B------:R-:W-:Y:S01]  /*0000*/  LDC R1, c[0x0][0x37c] ;  /* 0x0000df00ff017b82 */ /* 0x000fe20000000800 */
[----:B------:R-:W0:Y:S07]  /*0010*/  S2R R7, SR_TID.X ;  /* 0x0000000000077919 */ /* 0x000e2e0000002100 */
[----:B------:R-:W1:Y:S08]  /*0020*/  S2UR UR4, SR_CTAID.X ;  /* 0x00000000000479c3 */ /* 0x000e700000002500 */
[----:B------:R-:W1:Y:S02]  /*0030*/  LDC.64 R8, c[0x0][0x390] ;  /* 0x0000e400ff087b82 */ /* 0x000e640000000a00 */
[----:B-1----:R-:W-:-:S04]  /*0040*/  ISETP.LE.U32.AND P0, PT, R9, UR4, PT ;  /* 0x0000000409007c0c */ /* 0x002fc8000bf03070 */
[----:B0-----:R-:W-:-:S13]  /*0050*/  ISETP.GE.OR P0, PT, R7, R8, P0 ;  /* 0x000000080700720c */ /* 0x001fda0000706670 */
[----:B------:R-:W-:Y:S05]  /*0060*/  @P0 EXIT ;  /* 0x000000000000094d */ /* 0x000fea0003800000 */
[----:B------:R-:W0:Y:S01]  /*0070*/  LDC.U8 R0, c[0x0][0x3a0] ;  /* 0x0000e800ff007b82 */ /* 0x000e220000000000 */
[----:B------:R-:W1:Y:S01]  /*0080*/  LDCU UR9, c[0x0][0x398] ;  /* 0x00007300ff0977ac */ /* 0x000e620008000800 */
[----:B------:R-:W-:Y:S01]  /*0090*/  IMAD R14, R7, R8, UR4 ;  /* 0x00000004070e7e24 */ /* 0x000fe2000f8e0208 */
[----:B------:R-:W2:Y:S01]  /*00a0*/  LDCU.64 UR14, c[0x0][0x380] ;  /* 0x00007000ff0e77ac */ /* 0x000ea20008000a00 */
[----:B------:R-:W3:Y:S04]  /*00b0*/  LDCU.64 UR12, c[0x0][0x358] ;  /* 0x00006b00ff0c77ac */ /* 0x000ee80008000a00 */
[----:B------:R-:W4:Y:S01]  /*00c0*/  S2UR UR7, SR_CgaCtaId ;  /* 0x00000000000779c3 */ /* 0x000f220000008800 */
[----:B------:R-:W5:Y:S01]  /*00d0*/  LDCU UR11, c[0x0][0x39c] ;  /* 0x00007380ff0b77ac */ /* 0x000f620008000800 */
[----:B0-----:R-:W-:-:S04]  /*00e0*/  PRMT R0, R0, 0x8880, RZ ;  /* 0x0000888000007816 */ /* 0x001fc800000000ff */
[----:B------:R-:W-:-:S13]  /*00f0*/  ISETP.NE.AND P0, PT, R0, RZ, PT ;  /* 0x000000ff0000720c */ /* 0x000fda0003f05270 */
[----:B------:R-:W-:-:S04]  /*0100*/  @!P0 IMAD R14, R8, UR4, R7 ;  /* 0x00000004080e8c24 */ /* 0x000fc8000f8e0207 */
[----:B-1----:R-:W-:-:S05]  /*0110*/  IMAD R0, R14, UR9, RZ ;  /* 0x000000090e007c24 */ /* 0x002fca000f8e02ff */
[----:B------:R-:W-:Y:S02]  /*0120*/  SHF.R.S32.HI R22, RZ, 0x1f, R0 ;  /* 0x0000001fff167819 */ /* 0x000fe40000011400 */
[----:B--2---:R-:W-:-:S04]  /*0130*/  IADD3 R10, P1, PT, R0, UR14, RZ ;  /* 0x0000000e000a7c10 */ /* 0x004fc8000ff3e0ff */
[----:B------:R-:W-:-:S05]  /*0140*/  IADD3.X R11, PT, PT, R22, UR15, RZ, P1, !PT ;  /* 0x0000000f160b7c10 */ /* 0x000fca0008ffe4ff */
[----:B---3--:R-:W2:Y:S04]  /*0150*/  LDG.E.U8 R12, desc[UR12][R10.64] ;  /* 0x0000000c0a0c7981 */ /* 0x008ea8000c1e1100 */
[----:B------:R-:W3:Y:S04]  /*0160*/  LDG.E.U8 R6, desc[UR12][R10.64+0x1] ;  /* 0x0000010c0a067981 */ /* 0x000ee8000c1e1100 */
[----:B------:R-:W3:Y:S01]  /*0170*/  LDG.E.U8 R5, desc[UR12][R10.64+0x2] ;  /* 0x0000020c0a057981 */ /* 0x000ee2000c1e1100 */
[----:B------:R-:W-:Y:S01]  /*0180*/  UMOV UR4, 0x400 ;  /* 0x0000040000047882 */ /* 0x000fe20000000000 */
[----:B-----5:R-:W-:Y:S01]  /*0190*/  VIADD R13, R7, UR11 ;  /* 0x0000000b070d7c36 */ /* 0x020fe20008000000 */
[----:B------:R-:W-:Y:S01]  /*01a0*/  UIADD3 UR5, UPT, UPT, UR4, 0x804, URZ ;  /* 0x0000080404057890 */ /* 0x000fe2000fffe0ff */
[----:B------:R-:W-:Y:S01]  /*01b0*/  SEL R9, R9, 0x1, P0 ;  /* 0x0000000109097807 */ /* 0x000fe20000000000 */
[----:B------:R-:W-:Y:S01]  /*01c0*/  UIADD3 UR6, UPT, UPT, UR4, 0x402, URZ ;  /* 0x0000040204067890 */ /* 0x000fe2000fffe0ff */
[----:B------:R-:W-:Y:S01]  /*01d0*/  BSSY.RECONVERGENT B0, `(.L_x_0) ;  /* 0x000001b000007945 */ /* 0x000fe20003800200 */
[----:B----4-:R-:W-:-:S02]  /*01e0*/  ULEA UR5, UR7, UR5, 0x18 ;  /* 0x0000000507057291 */ /* 0x010fc4000f8ec0ff */
[----:B------:R-:W-:Y:S01]  /*01f0*/  ULEA UR6, UR7, UR6, 0x18 ;  /* 0x0000000607067291 */ /* 0x000fe2000f8ec0ff */
[----:B------:R-:W-:Y:S01]  /*0200*/  IMAD R15, R9, UR11, RZ ;  /* 0x0000000b090f7c24 */ /* 0x000fe2000f8e02ff */
[----:B------:R-:W-:Y:S02]  /*0210*/  ULEA UR4, UR7, UR4, 0x18 ;  /* 0x0000000407047291 */ /* 0x000fe4000f8ec0ff */
[----:B------:R-:W-:-:S06]  /*0220*/  USHF.L.U32 UR8, UR11, 0x1, URZ ;  /* 0x000000010b087899 */ /* 0x000fcc00080006ff */
[----:B------:R-:W-:Y:S01]  /*0230*/  ISETP.GE.AND P1, PT, R13, UR8, PT ;  /* 0x000000080d007c0c */ /* 0x000fe2000bf26270 */
[----:B--2---:R0:W-:Y:S04]  /*0240*/  STS.U8 [R13+UR5], R12 ;  /* 0x0000000c0d007988 */ /* 0x0041e80008000005 */
[----:B---3--:R0:W-:Y:S04]  /*0250*/  STS.U8 [R13+UR6], R6 ;  /* 0x000000060d007988 */ /* 0x0081e80008000006 */
[----:B------:R0:W-:Y:S04]  /*0260*/  STS.U8 [R13+UR4], R5 ;  /* 0x000000050d007988 */ /* 0x0001e80008000004 */
[----:B------:R-:W-:Y:S05]  /*0270*/  @P1 BRA `(.L_x_1) ;  /* 0x0000000000401947 */ /* 0x000fea0003800000 */
[----:B------:R-:W-:-:S04]  /*0280*/  IMAD.IADD R2, R14, 0x1, -R15 ;  /* 0x000000010e027824 */ /* 0x000fc800078e0a0f */
[----:B------:R-:W-:-:S05]  /*0290*/  IMAD R2, R2, UR9, RZ ;  /* 0x0000000902027c24 */ /* 0x000fca000f8e02ff */
[----:B------:R-:W-:-:S13]  /*02a0*/  ISETP.GT.AND P0, PT, R2, -0x1, PT ;  /* 0xffffffff0200780c */ /* 0x000fda0003f04270 */
[----:B------:R-:W-:-:S05]  /*02b0*/  @P0 IADD3 R2, P1, PT, R2, UR14, RZ ;  /* 0x0000000e02020c10 */ /* 0x000fca000ff3e0ff */
[----:B------:R-:W-:-:S05]  /*02c0*/  @P0 IMAD.X R3, RZ, RZ, UR15, P1 ;  /* 0x0000000fff030e24 */ /* 0x000fca00088e06ff */
[----:B------:R-:W2:Y:S04]  /*02d0*/  @P0 LDG.E.U8 R16, desc[UR12][R2.64] ;  /* 0x0000000c02100981 */ /* 0x000ea8000c1e1100 */
[----:B------:R-:W3:Y:S04]  /*02e0*/  @P0 LDG.E.U8 R18, desc[UR12][R2.64+0x1] ;  /* 0x0000010c02120981 */ /* 0x000ee8000c1e1100 */
[----:B------:R-:W4:Y:S01]  /*02f0*/  @P0 LDG.E.U8 R20, desc[UR12][R2.64+0x2] ;  /* 0x0000020c02140981 */ /* 0x000f22000c1e1100 */
[----:B------:R-:W-:-:S05]  /*0300*/  @!P0 LOP3.LUT R4, RZ, R13, RZ, 0x33, !PT ;  /* 0x0000000dff048212 */ /* 0x000fca00078e33ff */
[----:B------:R-:W-:-:S05]  /*0310*/  @!P0 VIADD R9, R4, UR8 ;  /* 0x0000000804098c36 */ /* 0x000fca0008000000 */
[----:B------:R1:W-:Y:S04]  /*0320*/  @!P0 STS.U8 [R9+UR5], R12 ;  /* 0x0000000c09008988 */ /* 0x0003e80008000005 */
[----:B------:R1:W-:Y:S04]  /*0330*/  @!P0 STS.U8 [R9+UR6], R6 ;  /* 0x0000000609008988 */ /* 0x0003e80008000006 */
[----:B------:R1:W-:Y:S04]  /*0340*/  @!P0 STS.U8 [R9+UR4], R5 ;  /* 0x0000000509008988 */ /* 0x0003e80008000004 */
[----:B--2---:R1:W-:Y:S04]  /*0350*/  @P0 STS.U8 [R7+UR5], R16 ;  /* 0x0000001007000988 */ /* 0x0043e80008000005 */
[----:B---3--:R1:W-:Y:S04]  /*0360*/  @P0 STS.U8 [R7+UR6+0x1], R18 ;  /* 0x0000011207000988 */ /* 0x0083e80008000006 */
[----:B----4-:R1:W-:Y:S02]  /*0370*/  @P0 STS.U8 [R7+UR4+0x2], R20 ;  /* 0x0000021407000988 */ /* 0x0103e40008000004 */
.L_x_1:
[----:B------:R-:W-:Y:S05]  /*0380*/  BSYNC.RECONVERGENT B0 ;  /* 0x0000000000007941 */ /* 0x000fea0003800200 */
.L_x_0:
[----:B------:R-:W2:Y:S01]  /*0390*/  LDCU UR7, c[0x0][0x360] ;  /* 0x00006c00ff0777ac */ /* 0x000ea20008000800 */
[----:B------:R-:W-:Y:S01]  /*03a0*/  BSSY.RECONVERGENT B0, `(.L_x_2) ;  /* 0x0000018000007945 */ /* 0x000fe20003800200 */
[C---:B------:R-:W-:Y:S01]  /*03b0*/  IADD3 R2, PT, PT, R13.reuse, UR4, RZ ;  /* 0x000000040d027c10 */ /* 0x040fe2000fffe0ff */
[C---:B------:R-:W-:Y:S02]  /*03c0*/  VIADD R3, R13.reuse, UR5 ;  /* 0x000000050d037c36 */ /* 0x040fe40008000000 */
[C---:B------:R-:W-:Y:S01]  /*03d0*/  VIADD R4, R13.reuse, UR6 ;  /* 0x000000060d047c36 */ /* 0x040fe20008000000 */
[----:B--2---:R-:W-:-:S13]  /*03e0*/  ISETP.GE.U32.AND P0, PT, R13, UR7, PT ;  /* 0x000000070d007c0c */ /* 0x004fda000bf06070 */
[----:B------:R-:W-:Y:S05]  /*03f0*/  @!P0 BRA `(.L_x_3) ;  /* 0x0000000000488947 */ /* 0x000fea0003800000 */
[----:B-1----:R-:W-:-:S04]  /*0400*/  IMAD.IADD R9, R14, 0x1, R15 ;  /* 0x000000010e097824 */ /* 0x002fc800078e020f */
[----:B------:R-:W-:-:S05]  /*0410*/  IMAD R9, R9, UR9, RZ ;  /* 0x0000000909097c24 */ /* 0x000fca000f8e02ff */
[----:B------:R-:W-:Y:S01]  /*0420*/  ISETP.GE.AND P0, PT, R9, R8, PT ;  /* 0x000000080900720c */ /* 0x000fe20003f06270 */
[----:B------:R-:W-:-:S12]  /*0430*/  IMAD R9, R15, UR9, RZ ;  /* 0x000000090f097c24 */ /* 0x000fd8000f8e02ff */
[----:B------:R-:W-:-:S04]  /*0440*/  @!P0 IADD3 R10, P1, PT, R9, R10, RZ ;  /* 0x0000000a090a8210 */ /* 0x000fc80007f3e0ff */
[----:B------:R-:W-:-:S05]  /*0450*/  @!P0 LEA.HI.X.SX32 R11, R9, R11, 0x1, P1 ;  /* 0x0000000b090b8211 */ /* 0x000fca00008f0eff */
[----:B------:R-:W2:Y:S04]  /*0460*/  @!P0 LDG.E.U8 R14, desc[UR12][R10.64] ;  /* 0x0000000c0a0e8981 */ /* 0x000ea8000c1e1100 */
[----:B------:R-:W3:Y:S04]  /*0470*/  @!P0 LDG.E.U8 R15, desc[UR12][R10.64+0x1] ;  /* 0x0000010c0a0f8981 */ /* 0x000ee8000c1e1100 */
[----:B------:R-:W4:Y:S01]  /*0480*/  @!P0 LDG.E.U8 R17, desc[UR12][R10.64+0x2] ;  /* 0x0000020c0a118981 */ /* 0x000f22000c1e1100 */
[----:B------:R-:W-:Y:S02]  /*0490*/  @P0 IADD3 R8, PT, PT, R8, UR11, RZ ;  /* 0x0000000b08080c10 */ /* 0x000fe4000fffe0ff */
[----:B------:R-:W-:-:S05]  /*04a0*/  @P0 LOP3.LUT R9, RZ, R13, RZ, 0x33, !PT ;  /* 0x0000000dff090212 */ /* 0x000fca00078e33ff */
[----:B------:R-:W-:-:S05]  /*04b0*/  @P0 IMAD R9, R8, 0x2, R9 ;  /* 0x0000000208090824 */ /* 0x000fca00078e0209 */
[----:B------:R1:W-:Y:S04]  /*04c0*/  @P0 STS.U8 [R9+UR5], R12 ;  /* 0x0000000c09000988 */ /* 0x0003e80008000005 */
[----:B------:R1:W-:Y:S04]  /*04d0*/  @P0 STS.U8 [R9+UR6], R6 ;  /* 0x0000000609000988 */ /* 0x0003e80008000006 */
[----:B------:R1:W-:Y:S04]  /*04e0*/  @P0 STS.U8 [R9+UR4], R5 ;  /* 0x0000000509000988 */ /* 0x0003e80008000004 */
[----:B--2---:R1:W-:Y:S04]  /*04f0*/  @!P0 STS.U8 [R3+UR11], R14 ;  /* 0x0000000e03008988 */ /* 0x0043e8000800000b */
[----:B---3--:R1:W-:Y:S04]  /*0500*/  @!P0 STS.U8 [R4+UR11+0x1], R15 ;  /* 0x0000010f04008988 */ /* 0x0083e8000800000b */
[----:B----4-:R1:W-:Y:S02]  /*0510*/  @!P0 STS.U8 [R2+UR11+0x2], R17 ;  /* 0x0000021102008988 */ /* 0x0103e4000800000b */
.L_x_3:
[----:B------:R-:W-:Y:S05]  /*0520*/  BSYNC.RECONVERGENT B0 ;  /* 0x0000000000007941 */ /* 0x000fea0003800200 */
.L_x_2:
[----:B------:R-:W-:Y:S01]  /*0530*/  BAR.SYNC.DEFER_BLOCKING 0x0 ;  /* 0x0000000000007b1d */ /* 0x000fe20000010000 */
[----:B------:R-:W-:Y:S01]  /*0540*/  UISETP.GE.AND UP0, UPT, UR11, URZ, UPT ;  /* 0x000000ff0b00728c */ /* 0x000fe2000bf06270 */
[----:B01----:R-:W-:Y:S02]  /*0550*/  HFMA2 R12, -RZ, RZ, 0, 0 ;  /* 0x00000000ff0c7431 */ /* 0x003fe400000001ff */
[----:B------:R-:W-:Y:S02]  /*0560*/  IMAD.MOV.U32 R16, RZ, RZ, RZ ;  /* 0x000000ffff107224 */ /* 0x000fe400078e00ff */
[----:B------:R-:W-:-:S04]  /*0570*/  IMAD.MOV.U32 R14, RZ, RZ, RZ ;  /* 0x000000ffff0e7224 */ /* 0x000fc800078e00ff */
[----:B------:R-:W-:Y:S05]  /*0580*/  BRA.U !UP0, `(.L_x_4) ;  /* 0x0000000908dc7547 */ /* 0x000fea000b800000 */
[----:B------:R-:W-:Y:S01]  /*0590*/  LEA R8, R5, 0x1, 0x1 ;  /* 0x0000000105087811 */ /* 0x000fe200078e08ff */
[----:B------:R-:W-:Y:S01]  /*05a0*/  UIADD3 UR9, UPT, UPT, -UR11, URZ, URZ ;  /* 0x000000ff0b097290 */ /* 0x000fe2000fffe1ff */
[----:B------:R-:W-:Y:S04]  /*05b0*/  BSSY.RECONVERGENT B0, `(.L_x_5) ;  /* 0x000000f000007945 */ /* 0x000fe80003800200 */
[----:B------:R-:W0:Y:S08]  /*05c0*/  I2F.F64.U32 R8, R8 ;  /* 0x0000000800087312 */ /* 0x000e300000201800 */
[----:B0-----:R-:W0:Y:S01]  /*05d0*/  MUFU.RCP64H R11, R9 ;  /* 0x00000009000b7308 */ /* 0x001e220000001800 */
[----:B------:R-:W-:-:S05]  /*05e0*/  VIADD R10, R9, 0x300402 ;  /* 0x00300402090a7836 */ /* 0x000fca0000000000 */
[----:B------:R-:W-:Y:S01]  /*05f0*/  FSETP.GEU.AND P0, PT, |R10|, 5.8789094863358348022e-39, PT ;  /* 0x004004020a00780b */ /* 0x000fe20003f0e200 */
[----:B0-----:R-:W-:-:S08]  /*0600*/  DFMA R12, -R8, R10, 1 ;  /* 0x3ff00000080c742b */ /* 0x001fd0000000010a */
[----:B------:R-:W-:-:S08]  /*0610*/  DFMA R12, R12, R12, R12 ;  /* 0x0000000c0c0c722b */ /* 0x000fd0000000000c */
[----:B------:R-:W-:-:S08]  /*0620*/  DFMA R12, R10, R12, R10 ;  /* 0x0000000c0a0c722b */ /* 0x000fd0000000000a */
[----:B------:R-:W-:-:S08]  /*0630*/  DFMA R14, -R8, R12, 1 ;  /* 0x3ff00000080e742b */ /* 0x000fd0000000010c */
[----:B------:R-:W-:Y:S01]  /*0640*/  DFMA R10, R12, R14, R12 ;  /* 0x0000000e0c0a722b */ /* 0x000fe2000000000c */
[----:B------:R-:W-:Y:S10]  /*0650*/  @P0 BRA `(.L_x_6) ;  /* 0x0000000000100947 */ /* 0x000ff40003800000 */
[----:B------:R-:W-:Y:S02]  /*0660*/  LOP3.LUT R5, R9, 0x7fffffff, RZ, 0xc0, !PT ;  /* 0x7fffffff09057812 */ /* 0x000fe400078ec0ff */
[----:B------:R-:W-:-:S03]  /*0670*/  MOV R6, 0x6a0 ;  /* 0x000006a000067802 */ /* 0x000fc60000000f00 */
[----:B------:R-:W-:-:S07]  /*0680*/  VIADD R12, R5, 0xfff00000 ;  /* 0xfff00000050c7836 */ /* 0x000fce0000000000 */
[----:B------:R-:W-:Y:S05]  /*0690*/  CALL.REL.NOINC `($__internal_0_$__cuda_sm20_dblrcp_rn_slowpath_v3) ;  /* 0x0000000800c07944 */ /* 0x000fea0003c00000 */
.L_x_6:
[----:B------:R-:W-:Y:S05]  /*06a0*/  BSYNC.RECONVERGENT B0 ;  /* 0x0000000000007941 */ /* 0x000fea0003800200 */
.L_x_5:
[----:B------:R-:W0:Y:S01]  /*06b0*/  LDCU UR14, c[0x0][0x39c] ;  /* 0x00007380ff0e77ac */ /* 0x000e220008000800 */
[----:B------:R1:W2:Y:S01]  /*06c0*/  F2F.F32.F64 R5, R10 ;  /* 0x0000000a00057310 */ /* 0x0002a20000301000 */
[----:B------:R-:W-:Y:S01]  /*06d0*/  IMAD.MOV.U32 R12, RZ, RZ, RZ ;  /* 0x000000ffff0c7224 */ /* 0x000fe200078e00ff */
[----:B------:R-:W-:Y:S01]  /*06e0*/  MOV R14, RZ ;  /* 0x000000ff000e7202 */ /* 0x000fe20000000f00 */
[----:B------:R-:W-:Y:S01]  /*06f0*/  ULOP3.LUT UR7, UR8, 0x6, URZ, 0xc0, !UPT ;  /* 0x0000000608077892 */ /* 0x000fe2000f8ec0ff */
[----:B------:R-:W-:-:S03]  /*0700*/  IMAD.MOV.U32 R16, RZ, RZ, RZ ;  /* 0x000000ffff107224 */ /* 0x000fc600078e00ff */
[----:B------:R-:W-:Y:S02]  /*0710*/  UISETP.GE.U32.AND UP0, UPT, UR7, 0x3, UPT ;  /* 0x000000030700788c */ /* 0x000fe4000bf06070 */
[----:B0-----:R-:W-:Y:S02]  /*0720*/  UISETP.GE.U32.AND UP2, UPT, UR14, 0x4, UPT ;  /* 0x000000040e00788c */ /* 0x001fe4000bf46070 */
[----:B------:R-:W-:-:S04]  /*0730*/  ULOP3.LUT UR10, UR14, 0x1, URZ, 0xc0, !UPT ;  /* 0x000000010e0a7892 */ /* 0x000fc8000f8ec0ff */
[----:B------:R-:W-:-:S03]  /*0740*/  UISETP.NE.U32.AND UP1, UPT, UR10, 0x1, UPT ;  /* 0x000000010a00788c */ /* 0x000fc6000bf25070 */
[----:B-12---:R-:W-:Y:S08]  /*0750*/  BRA.U !UP2, `(.L_x_7) ;  /* 0x000000050a5c7547 */ /* 0x006ff0000b800000 */
[----:B------:R-:W-:Y:S01]  /*0760*/  VIADD R8, R7, 0x3 ;  /* 0x0000000307087836 */ /* 0x000fe20000000000 */
[----:B------:R-:W-:Y:S01]  /*0770*/  UIADD3 UR7, UPT, UPT, UR8, 0x1, URZ ;  /* 0x0000000108077890 */ /* 0x000fe2000fffe0ff */
[----:B------:R-:W-:Y:S02]  /*0780*/  IMAD.MOV.U32 R12, RZ, RZ, RZ ;  /* 0x000000ffff0c7224 */ /* 0x000fe400078e00ff */
[C---:B------:R-:W-:Y:S01]  /*0790*/  VIADD R7, R8.reuse, UR6 ;  /* 0x0000000608077c36 */ /* 0x040fe20008000000 */
[----:B------:R-:W-:Y:S01]  /*07a0*/  ULOP3.LUT UR7, UR7, 0xfffffff8, URZ, 0xc0, !UPT ;  /* 0xfffffff807077892 */ /* 0x000fe2000f8ec0ff */
[C---:B------:R-:W-:Y:S01]  /*07b0*/  IADD3 R6, PT, PT, R8.reuse, UR4, RZ ;  /* 0x0000000408067c10 */ /* 0x040fe2000fffe0ff */
[----:B------:R-:W-:Y:S02]  /*07c0*/  VIADD R8, R8, UR5 ;  /* 0x0000000508087c36 */ /* 0x000fe40008000000 */
[----:B------:R-:W-:-:S12]  /*07d0*/  UIADD3 UR7, UPT, UPT, -UR7, URZ, URZ ;  /* 0x000000ff07077290 */ /* 0x000fd8000fffe1ff */
.L_x_8:
[----:B------:R-:W0:Y:S01]  /*07e0*/  LDS.U8 R11, [R6+-0x3] ;  /* 0xfffffd00060b7984 */ /* 0x000e220000000000 */
[----:B------:R-:W-:Y:S02]  /*07f0*/  UIADD3 UR7, UPT, UPT, UR7, 0x8, URZ ;  /* 0x0000000807077890 */ /* 0x000fe4000fffe0ff */
[----:B------:R-:W-:Y:S01]  /*0800*/  UIADD3 UR9, UPT, UPT, UR9, 0x8, URZ ;  /* 0x0000000809097890 */ /* 0x000fe2000fffe0ff */
[----:B------:R-:W1:Y:S01]  /*0810*/  LDS.U8 R13, [R7+-0x3] ;  /* 0xfffffd00070d7984 */ /* 0x000e620000000000 */
[----:B------:R-:W-:-:S03]  /*0820*/  UISETP.NE.AND UP2, UPT, UR7, URZ, UPT ;  /* 0x000000ff0700728c */ /* 0x000fc6000bf45270 */
[----:B------:R-:W2:Y:S04]  /*0830*/  LDS.U8 R20, [R6+-0x2] ;  /* 0xfffffe0006147984 */ /* 0x000ea80000000000 */
[----:B------:R-:W3:Y:S04]  /*0840*/  LDS.U8 R19, [R8+-0x3] ;  /* 0xfffffd0008137984 */ /* 0x000ee80000000000 */
[----:B------:R-:W4:Y:S04]  /*0850*/  LDS.U8 R23, [R7+-0x2] ;  /* 0xfffffe0007177984 */ /* 0x000f280000000000 */
[----:B------:R-:W5:Y:S04]  /*0860*/  LDS.U8 R15, [R6+-0x1] ;  /* 0xffffff00060f7984 */ /* 0x000f680000000000 */
[----:B------:R-:W5:Y:S04]  /*0870*/  LDS.U8 R17, [R7+-0x1] ;  /* 0xffffff0007117984 */ /* 0x000f680000000000 */
[----:B------:R-:W5:Y:S04]  /*0880*/  LDS.U8 R18, [R8+-0x2] ;  /* 0xfffffe0008127984 */ /* 0x000f680000000000 */
[----:B------:R-:W5:Y:S04]  /*0890*/  LDS.U8 R9, [R8+-0x1] ;  /* 0xffffff0008097984 */ /* 0x000f680000000000 */
[----:B------:R-:W5:Y:S01]  /*08a0*/  LDS.U8 R10, [R6] ;  /* 0x00000000060a7984 */ /* 0x000f620000000000 */
[----:B0-----:R-:W-:-:S02]  /*08b0*/  I2FP.F32.U32 R11, R11 ;  /* 0x0000000b000b7245 */ /* 0x001fc40000201000 */
[----:B-1----:R-:W-:-:S03]  /*08c0*/  I2FP.F32.U32 R13, R13 ;  /* 0x0000000d000d7245 */ /* 0x002fc60000201000 */
[C---:B------:R-:W-:Y:S02]  /*08d0*/  FFMA R16, R5.reuse, R11, R16 ;  /* 0x0000000b05107223 */ /* 0x040fe40000000010 */
[----:B------:R-:W0:Y:S01]  /*08e0*/  LDS.U8 R11, [R7] ;  /* 0x00000000070b7984 */ /* 0x000e220000000000 */
[----:B--2---:R-:W-:Y:S01]  /*08f0*/  I2FP.F32.U32 R21, R20 ;  /* 0x0000001400157245 */ /* 0x004fe20000201000 */
[C---:B------:R-:W-:Y:S02]  /*0900*/  FFMA R14, R5.reuse, R13, R14 ;  /* 0x0000000d050e7223 */ /* 0x040fe4000000000e */
[----:B------:R-:W1:Y:S01]  /*0910*/  LDS.U8 R13, [R8] ;  /* 0x00000000080d7984 */ /* 0x000e620000000000 */
[----:B---3--:R-:W-:Y:S01]  /*0920*/  I2FP.F32.U32 R19, R19 ;  /* 0x0000001300137245 */ /* 0x008fe20000201000 */
[C---:B------:R-:W-:Y:S02]  /*0930*/  FFMA R16, R5.reuse, R21, R16 ;  /* 0x0000001505107223 */ /* 0x040fe40000000010 */
[----:B------:R-:W2:Y:S01]  /*0940*/  LDS.U8 R21, [R8+0x1] ;  /* 0x0000010008157984 */ /* 0x000ea20000000000 */
[----:B----4-:R-:W-:Y:S01]  /*0950*/  I2FP.F32.U32 R23, R23 ;  /* 0x0000001700177245 */ /* 0x010fe20000201000 */
[----:B------:R-:W-:-:S02]  /*0960*/  FFMA R24, R5, R19, R12 ;  /* 0x0000001305187223 */ /* 0x000fc4000000000c */
[----:B------:R-:W3:Y:S01]  /*0970*/  LDS.U8 R12, [R6+0x1] ;  /* 0x00000100060c7984 */ /* 0x000ee20000000000 */
[----:B-----5:R-:W-:Y:S01]  /*0980*/  I2FP.F32.U32 R15, R15 ;  /* 0x0000000f000f7245 */ /* 0x020fe20000201000 */
[C---:B------:R-:W-:Y:S02]  /*0990*/  FFMA R28, R5.reuse, R23, R14 ;  /* 0x00000017051c7223 */ /* 0x040fe4000000000e */
[----:B------:R-:W4:Y:S01]  /*09a0*/  LDS.U8 R14, [R7+0x1] ;  /* 0x00000100070e7984 */ /* 0x000f220000000000 */
[----:B------:R-:W-:Y:S01]  /*09b0*/  I2FP.F32.U32 R17, R17 ;  /* 0x0000001100117245 */ /* 0x000fe20000201000 */
[C---:B------:R-:W-:Y:S02]  /*09c0*/  FFMA R26, R5.reuse, R15, R16 ;  /* 0x0000000f051a7223 */ /* 0x040fe40000000010 */
[----:B------:R-:W5:Y:S01]  /*09d0*/  LDS.U8 R15, [R8+0x2] ;  /* 0x00000200080f7984 */ /* 0x000f620000000000 */
[----:B------:R-:W-:Y:S01]  /*09e0*/  I2FP.F32.U32 R18, R18 ;  /* 0x0000001200127245 */ /* 0x000fe20000201000 */
[----:B------:R-:W-:-:S02]  /*09f0*/  FFMA R16, R5, R17, R28 ;  /* 0x0000001105107223 */ /* 0x000fc4000000001c */
[----:B------:R-:W5:Y:S01]  /*0a00*/  LDS.U8 R20, [R6+0x2] ;  /* 0x0000020006147984 */ /* 0x000f620000000000 */
[----:B------:R-:W-:Y:S01]  /*0a10*/  I2FP.F32.U32 R23, R9 ;  /* 0x0000000900177245 */ /* 0x000fe20000201000 */
[C---:B------:R-:W-:Y:S02]  /*0a20*/  FFMA R24, R5.reuse, R18, R24 ;  /* 0x0000001205187223 */ /* 0x040fe40000000018 */
[----:B------:R-:W5:Y:S01]  /*0a30*/  LDS.U8 R17, [R7+0x2] ;  /* 0x0000020007117984 */ /* 0x000f620000000000 */
[----:B------:R-:W-:Y:S01]  /*0a40*/  I2FP.F32.U32 R25, R10 ;  /* 0x0000000a00197245 */ /* 0x000fe20000201000 */
[C---:B------:R-:W-:Y:S02]  /*0a50*/  FFMA R24, R5.reuse, R23, R24 ;  /* 0x0000001705187223 */ /* 0x040fe40000000018 */
[----:B------:R-:W5:Y:S02]  /*0a60*/  LDS.U8 R9, [R8+0x3] ;  /* 0x0000030008097984 */ /* 0x000f640000000000 */
[----:B------:R-:W-:-:S02]  /*0a70*/  FFMA R26, R5, R25, R26 ;  /* 0x00000019051a7223 */ /* 0x000fc4000000001a */
[----:B------:R-:W5:Y:S04]  /*0a80*/  LDS.U8 R19, [R6+0x3] ;  /* 0x0000030006137984 */ /* 0x000f680000000000 */
[----:B------:R-:W5:Y:S01]  /*0a90*/  LDS.U8 R18, [R7+0x3] ;  /* 0x0000030007127984 */ /* 0x000f620000000000 */
[----:B0-----:R-:W-:-:S03]  /*0aa0*/  I2FP.F32.U32 R11, R11 ;  /* 0x0000000b000b7245 */ /* 0x001fc60000201000 */
[----:B------:R0:W5:Y:S01]  /*0ab0*/  LDS.U8 R23, [R6+0x4] ;  /* 0x0000040006177984 */ /* 0x0001620000000000 */
[----:B-1----:R-:W-:Y:S01]  /*0ac0*/  I2FP.F32.U32 R13, R13 ;  /* 0x0000000d000d7245 */ /* 0x002fe20000201000 */
[C---:B------:R-:W-:Y:S02]  /*0ad0*/  FFMA R16, R5.reuse, R11, R16 ;  /* 0x0000000b05107223 */ /* 0x040fe40000000010 */
[----:B------:R1:W5:Y:S01]  /*0ae0*/  LDS.U8 R10, [R7+0x4] ;  /* 0x00000400070a7984 */ /* 0x0003620000000000 */
[----:B--2---:R-:W-:Y:S01]  /*0af0*/  I2FP.F32.U32 R21, R21 ;  /* 0x0000001500157245 */ /* 0x004fe20000201000 */
[C---:B------:R-:W-:Y:S02]  /*0b00*/  FFMA R24, R5.reuse, R13, R24 ;  /* 0x0000000d05187223 */ /* 0x040fe40000000018 */
[----:B------:R2:W5:Y:S01]  /*0b10*/  LDS.U8 R25, [R8+0x4] ;  /* 0x0000040008197984 */ /* 0x0005620000000000 */
[----:B---3--:R-:W-:Y:S01]  /*0b20*/  I2FP.F32.U32 R12, R12 ;  /* 0x0000000c000c7245 */ /* 0x008fe20000201000 */
[----:B------:R-:W-:Y:S01]  /*0b30*/  FFMA R24, R5, R21, R24 ;  /* 0x0000001505187223 */ /* 0x000fe20000000018 */
[----:B0-----:R-:W-:Y:S01]  /*0b40*/  VIADD R6, R6, 0x8 ;  /* 0x0000000806067836 */ /* 0x001fe20000000000 */
[----:B----4-:R-:W-:-:S02]  /*0b50*/  I2FP.F32.U32 R11, R14 ;  /* 0x0000000e000b7245 */ /* 0x010fc40000201000 */
[----:B------:R-:W-:Y:S01]  /*0b60*/  FFMA R12, R5, R12, R26 ;  /* 0x0000000c050c7223 */ /* 0x000fe2000000001a */
[----:B-1----:R-:W-:Y:S01]  /*0b70*/  IADD3 R7, PT, PT, R7, 0x8, RZ ;  /* 0x0000000807077810 */ /* 0x002fe20007ffe0ff */
[----:B--2---:R-:W-:Y:S01]  /*0b80*/  VIADD R8, R8, 0x8 ;  /* 0x0000000808087836 */ /* 0x004fe20000000000 */
[----:B-----5:R-:W-:Y:S01]  /*0b90*/  I2FP.F32.U32 R15, R15 ;  /* 0x0000000f000f7245 */ /* 0x020fe20000201000 */
[----:B------:R-:W-:Y:S01]  /*0ba0*/  FFMA R16, R5, R11, R16 ;  /* 0x0000000b05107223 */ /* 0x000fe20000000010 */
[----:B------:R-:W-:-:S03]  /*0bb0*/  I2FP.F32.U32 R13, R20 ;  /* 0x00000014000d7245 */ /* 0x000fc60000201000 */
[C---:B------:R-:W-:Y:S01]  /*0bc0*/  FFMA R24, R5.reuse, R15, R24 ;  /* 0x0000000f05187223 */ /* 0x040fe20000000018 */
[----:B------:R-:W-:Y:S01]  /*0bd0*/  I2FP.F32.U32 R17, R17 ;  /* 0x0000001100117245 */ /* 0x000fe20000201000 */
        /* <DEDUP_REMOVED lines=12> */
[----:B------:R-:W-:-:S04]  /*0ca0*/  FFMA R14, R5, R9, R14 ;  /* 0x00000009050e7223 */ /* 0x000fc8000000000e */
[----:B------:R-:W-:Y:S01]  /*0cb0*/  FFMA R12, R5, R25, R24 ;  /* 0x00000019050c7223 */ /* 0x000fe20000000018 */
[----:B------:R-:W-:Y:S06]  /*0cc0*/  BRA.U UP2, `(.L_x_8) ;  /* 0xfffffff902c47547 */ /* 0x000fec000b83ffff */
.L_x_7:
[----:B------:R-:W-:Y:S05]  /*0cd0*/  BRA.U !UP0, `(.L_x_9) ;  /* 0x0000000108947547 */ /* 0x000fea000b800000 */
[----:B------:R-:W0:Y:S04]  /*0ce0*/  LDS.U8 R17, [R4+UR9] ;  /* 0x0000000904117984 */ /* 0x000e280008000000 */
[----:B------:R-:W1:Y:S04]  /*0cf0*/  LDS.U8 R15, [R2+UR9] ;  /* 0x00000009020f7984 */ /* 0x000e680008000000 */
[----:B------:R-:W2:Y:S04]  /*0d00*/  LDS.U8 R18, [R3+UR9] ;  /* 0x0000000903127984 */ /* 0x000ea80008000000 */
[----:B------:R-:W3:Y:S04]  /*0d10*/  LDS.U8 R23, [R4+UR9+0x1] ;  /* 0x0000010904177984 */ /* 0x000ee80008000000 */
[----:B------:R-:W4:Y:S04]  /*0d20*/  LDS.U8 R20, [R2+UR9+0x1] ;  /* 0x0000010902147984 */ /* 0x000f280008000000 */
[----:B------:R-:W5:Y:S04]  /*0d30*/  LDS.U8 R7, [R3+UR9+0x1] ;  /* 0x0000010903077984 */ /* 0x000f680008000000 */
[----:B------:R-:W5:Y:S04]  /*0d40*/  LDS.U8 R11, [R4+UR9+0x2] ;  /* 0x00000209040b7984 */ /* 0x000f680008000000 */
[----:B------:R-:W5:Y:S04]  /*0d50*/  LDS.U8 R13, [R2+UR9+0x2] ;  /* 0x00000209020d7984 */ /* 0x000f680008000000 */
[----:B------:R-:W5:Y:S04]  /*0d60*/  LDS.U8 R6, [R3+UR9+0x2] ;  /* 0x0000020903067984 */ /* 0x000f680008000000 */
[----:B------:R-:W5:Y:S04]  /*0d70*/  LDS.U8 R10, [R2+UR9+0x3] ;  /* 0x00000309020a7984 */ /* 0x000f680008000000 */
[----:B------:R-:W5:Y:S01]  /*0d80*/  LDS.U8 R9, [R4+UR9+0x3] ;  /* 0x0000030904097984 */ /* 0x000f620008000000 */
[----:B0-----:R-:W-:-:S03]  /*0d90*/  I2FP.F32.U32 R17, R17 ;  /* 0x0000001100117245 */ /* 0x001fc60000201000 */
[----:B------:R-:W0:Y:S01]  /*0da0*/  LDS.U8 R8, [R3+UR9+0x3] ;  /* 0x0000030903087984 */ /* 0x000e220008000000 */
[----:B-1----:R-:W-:Y:S01]  /*0db0*/  I2FP.F32.U32 R15, R15 ;  /* 0x0000000f000f7245 */ /* 0x002fe20000201000 */
[C---:B------:R-:W-:Y:S01]  /*0dc0*/  FFMA R14, R5.reuse, R17, R14 ;  /* 0x00000011050e7223 */ /* 0x040fe2000000000e */
[----:B------:R-:W-:Y:S01]  /*0dd0*/  UIADD3 UR9, UPT, UPT, UR9, 0x4, URZ ;  /* 0x0000000409097890 */ /* 0x000fe2000fffe0ff */
[----:B--2---:R-:W-:Y:S02]  /*0de0*/  I2FP.F32.U32 R19, R18 ;  /* 0x0000001200137245 */ /* 0x004fe40000201000 */
[C---:B------:R-:W-:Y:S01]  /*0df0*/  FFMA R16, R5.reuse, R15, R16 ;  /* 0x0000000f05107223 */ /* 0x040fe20000000010 */
[----:B---3--:R-:W-:Y:S02]  /*0e00*/  I2FP.F32.U32 R23, R23 ;  /* 0x0000001700177245 */ /* 0x008fe40000201000 */
[----:B------:R-:W-:Y:S01]  /*0e10*/  FFMA R12, R5, R19, R12 ;  /* 0x00000013050c7223 */ /* 0x000fe2000000000c */
[----:B----4-:R-:W-:-:S02]  /*0e20*/  I2FP.F32.U32 R21, R20 ;  /* 0x0000001400157245 */ /* 0x010fc40000201000 */
[C---:B------:R-:W-:Y:S01]  /*0e30*/  FFMA R14, R5.reuse, R23, R14 ;  /* 0x00000017050e7223 */ /* 0x040fe2000000000e */
[----:B-----5:R-:W-:Y:S02]  /*0e40*/  I2FP.F32.U32 R7, R7 ;  /* 0x0000000700077245 */ /* 0x020fe40000201000 */
[C---:B------:R-:W-:Y:S01]  /*0e50*/  FFMA R16, R5.reuse, R21, R16 ;  /* 0x0000001505107223 */ /* 0x040fe20000000010 */
[----:B------:R-:W-:Y:S02]  /*0e60*/  I2FP.F32.U32 R11, R11 ;  /* 0x0000000b000b7245 */ /* 0x000fe40000201000 */
[C---:B------:R-:W-:Y:S01]  /*0e70*/  FFMA R12, R5.reuse, R7, R12 ;  /* 0x00000007050c7223 */ /* 0x040fe2000000000c */
[----:B------:R-:W-:Y:S02]  /*0e80*/  I2FP.F32.U32 R13, R13 ;  /* 0x0000000d000d7245 */ /* 0x000fe40000201000 */
[----:B------:R-:W-:Y:S01]  /*0e90*/  FFMA R14, R5, R11, R14 ;  /* 0x0000000b050e7223 */ /* 0x000fe2000000000e */
[----:B------:R-:W-:-:S02]  /*0ea0*/  I2FP.F32.U32 R6, R6 ;  /* 0x0000000600067245 */ /* 0x000fc40000201000 */
[C---:B------:R-:W-:Y:S01]  /*0eb0*/  FFMA R16, R5.reuse, R13, R16 ;  /* 0x0000000d05107223 */ /* 0x040fe20000000010 */
[----:B------:R-:W-:Y:S02]  /*0ec0*/  I2FP.F32.U32 R7, R10 ;  /* 0x0000000a00077245 */ /* 0x000fe40000201000 */
[C---:B------:R-:W-:Y:S01]  /*0ed0*/  FFMA R12, R5.reuse, R6, R12 ;  /* 0x00000006050c7223 */ /* 0x040fe2000000000c */
[----:B------:R-:W-:Y:S02]  /*0ee0*/  I2FP.F32.U32 R9, R9 ;  /* 0x0000000900097245 */ /* 0x000fe40000201000 */
[C---:B------:R-:W-:Y:S01]  /*0ef0*/  FFMA R16, R5.reuse, R7, R16 ;  /* 0x0000000705107223 */ /* 0x040fe20000000010 */
[----:B0-----:R-:W-:Y:S02]  /*0f00*/  I2FP.F32.U32 R11, R8 ;  /* 0x00000008000b7245 */ /* 0x001fe40000201000 */
[----:B------:R-:W-:-:S03]  /*0f10*/  FFMA R14, R5, R9, R14 ;  /* 0x00000009050e7223 */ /* 0x000fc6000000000e */
[----:B------:R-:W-:-:S07]  /*0f20*/  FFMA R12, R5, R11, R12 ;  /* 0x0000000b050c7223 */ /* 0x000fce000000000c */
.L_x_9:
[----:B------:R-:W-:Y:S05]  /*0f30*/  BRA.U UP1, `(.L_x_10) ;  /* 0x00000001014c7547 */ /* 0x000fea000b800000 */
[----:B------:R-:W0:Y:S04]  /*0f40*/  LDS.U8 R7, [R4+UR9] ;  /* 0x0000000904077984 */ /* 0x000e280008000000 */
[----:B------:R-:W1:Y:S04]  /*0f50*/  LDS.U8 R6, [R2+UR9] ;  /* 0x0000000902067984 */ /* 0x000e680008000000 */
[----:B------:R-:W2:Y:S04]  /*0f60*/  LDS.U8 R8, [R3+UR9] ;  /* 0x0000000903087984 */ /* 0x000ea80008000000 */
[----:B------:R-:W3:Y:S04]  /*0f70*/  LDS.U8 R9, [R2+UR9+0x1] ;  /* 0x0000010902097984 */ /* 0x000ee80008000000 */
[----:B------:R-:W4:Y:S04]  /*0f80*/  LDS.U8 R10, [R4+UR9+0x1] ;  /* 0x00000109040a7984 */ /* 0x000f280008000000 */
[----:B------:R-:W5:Y:S01]  /*0f90*/  LDS.U8 R11, [R3+UR9+0x1] ;  /* 0x00000109030b7984 */ /* 0x000f620008000000 */
[----:B------:R-:W-:Y:S01]  /*0fa0*/  UIADD3 UR9, UPT, UPT, UR9, 0x2, URZ ;  /* 0x0000000209097890 */ /* 0x000fe2000fffe0ff */
[----:B0-----:R-:W-:-:S02]  /*0fb0*/  I2FP.F32.U32 R7, R7 ;  /* 0x0000000700077245 */ /* 0x001fc40000201000 */
[----:B-1----:R-:W-:-:S03]  /*0fc0*/  I2FP.F32.U32 R6, R6 ;  /* 0x0000000600067245 */ /* 0x002fc60000201000 */
[C---:B------:R-:W-:Y:S01]  /*0fd0*/  FFMA R14, R5.reuse, R7, R14 ;  /* 0x00000007050e7223 */ /* 0x040fe2000000000e */
[----:B--2---:R-:W-:Y:S01]  /*0fe0*/  I2FP.F32.U32 R8, R8 ;  /* 0x0000000800087245 */ /* 0x004fe20000201000 */
[----:B------:R-:W-:Y:S01]  /*0ff0*/  FFMA R6, R5, R6, R16 ;  /* 0x0000000605067223 */ /* 0x000fe20000000010 */
[----:B---3--:R-:W-:-:S03]  /*1000*/  I2FP.F32.U32 R9, R9 ;  /* 0x0000000900097245 */ /* 0x008fc60000201000 */
[C---:B------:R-:W-:Y:S01]  /*1010*/  FFMA R8, R5.reuse, R8, R12 ;  /* 0x0000000805087223 */ /* 0x040fe2000000000c */
[----:B----4-:R-:W-:Y:S01]  /*1020*/  I2FP.F32.U32 R7, R10 ;  /* 0x0000000a00077245 */ /* 0x010fe20000201000 */
[----:B------:R-:W-:Y:S01]  /*1030*/  FFMA R16, R5, R9, R6 ;  /* 0x0000000905107223 */ /* 0x000fe20000000006 */
[----:B-----5:R-:W-:-:S03]  /*1040*/  I2FP.F32.U32 R11, R11 ;  /* 0x0000000b000b7245 */ /* 0x020fc60000201000 */
[C---:B------:R-:W-:Y:S02]  /*1050*/  FFMA R14, R5.reuse, R7, R14 ;  /* 0x00000007050e7223 */ /* 0x040fe4000000000e */
[----:B------:R-:W-:-:S07]  /*1060*/  FFMA R12, R5, R11, R8 ;  /* 0x0000000b050c7223 */ /* 0x000fce0000000008 */
.L_x_10:
[----:B------:R-:W0:Y:S04]  /*1070*/  LDS.U8 R2, [R2+UR9] ;  /* 0x0000000902027984 */ /* 0x000e280008000000 */
[----:B------:R-:W1:Y:S04]  /*1080*/  LDS.U8 R4, [R4+UR9] ;  /* 0x0000000904047984 */ /* 0x000e680008000000 */
[----:B------:R-:W2:Y:S01]  /*1090*/  LDS.U8 R3, [R3+UR9] ;  /* 0x0000000903037984 */ /* 0x000ea20008000000 */
[----:B0-----:R-:W-:Y:S02]  /*10a0*/  I2FP.F32.U32 R6, R2 ;  /* 0x0000000200067245 */ /* 0x001fe40000201000 */
[----:B-1----:R-:W-:-:S03]  /*10b0*/  I2FP.F32.U32 R7, R4 ;  /* 0x0000000400077245 */ /* 0x002fc60000201000 */
[C---:B------:R-:W-:Y:S01]  /*10c0*/  FFMA R16, R5.reuse, R6, R16 ;  /* 0x0000000605107223 */ /* 0x040fe20000000010 */
[----:B--2---:R-:W-:Y:S01]  /*10d0*/  I2FP.F32.U32 R9, R3 ;  /* 0x0000000300097245 */ /* 0x004fe20000201000 */
[----:B------:R-:W-:-:S04]  /*10e0*/  FFMA R14, R5, R7, R14 ;  /* 0x00000007050e7223 */ /* 0x000fc8000000000e */
[----:B------:R-:W-:-:S07]  /*10f0*/  FFMA R12, R5, R9, R12 ;  /* 0x00000009050c7223 */ /* 0x000fce000000000c */
.L_x_4:
[----:B------:R-:W0:Y:S01]  /*1100*/  LDCU.64 UR14, c[0x0][0x388] ;  /* 0x00007100ff0e77ac */ /* 0x000e220008000a00 */
[----:B------:R-:W1:Y:S08]  /*1110*/  F2I.U32.TRUNC.NTZ R5, R12 ;  /* 0x0000000c00057305 */ /* 0x000e70000020f000 */
[----:B------:R-:W2:Y:S08]  /*1120*/  F2I.U32.TRUNC.NTZ R7, R14 ;  /* 0x0000000e00077305 */ /* 0x000eb0000020f000 */
[----:B------:R-:W3:Y:S01]  /*1130*/  F2I.U32.TRUNC.NTZ R9, R16 ;  /* 0x0000001000097305 */ /* 0x000ee2000020f000 */
[----:B0-----:R-:W-:-:S04]  /*1140*/  IADD3 R2, P0, PT, R0, UR14, RZ ;  /* 0x0000000e00027c10 */ /* 0x001fc8000ff1e0ff */
[----:B------:R-:W-:-:S05]  /*1150*/  IADD3.X R3, PT, PT, R22, UR15, RZ, P0, !PT ;  /* 0x0000000f16037c10 */ /* 0x000fca00087fe4ff */
[----:B-1----:R-:W-:Y:S04]  /*1160*/  STG.E.U8 desc[UR12][R2.64], R5 ;  /* 0x0000000502007986 */ /* 0x002fe8000c10110c */
[----:B--2---:R-:W-:Y:S04]  /*1170*/  STG.E.U8 desc[UR12][R2.64+0x1], R7 ;  /* 0x0000010702007986 */ /* 0x004fe8000c10110c */
[----:B---3--:R-:W-:Y:S01]  /*1180*/  STG.E.U8 desc[UR12][R2.64+0x2], R9 ;  /* 0x0000020902007986 */ /* 0x008fe2000c10110c */
[----:B------:R-:W-:Y:S05]  /*1190*/  EXIT ;  /* 0x000000000000794d */ /* 0x000fea0003800000 */
        .weak           $__internal_0_$__cuda_sm20_dblrcp_rn_slowpath_v3
        .type           $__internal_0_$__cuda_sm20_dblrcp_rn_slowpath_v3,@function
        .size           $__internal_0_$__cuda_sm20_dblrcp_rn_slowpath_v3,(.L_x_16 - $__internal_0_$__cuda_sm20_dblrcp_rn_slowpath_v3)
$__internal_0_$__cuda_sm20_dblrcp_rn_slowpath_v3:
[----:B------:R-:W-:Y:S01]  /*11a0*/  DSETP.GTU.AND P0, PT, |R8|, +INF , PT ;  /* 0x7ff000000800742a */ /* 0x000fe20003f0c200 */
[----:B------:R-:W-:-:S13]  /*11b0*/  BSSY.RECONVERGENT B1, `(.L_x_11) ;  /* 0x0000023000017945 */ /* 0x000fda0003800200 */
[----:B------:R-:W-:Y:S05]  /*11c0*/  @P0 BRA `(.L_x_12) ;  /* 0x00000000007c0947 */ /* 0x000fea0003800000 */
[----:B------:R-:W-:-:S05]  /*11d0*/  LOP3.LUT R5, R9, 0x7fffffff, RZ, 0xc0, !PT ;  /* 0x7fffffff09057812 */ /* 0x000fca00078ec0ff */
[----:B------:R-:W-:-:S05]  /*11e0*/  VIADD R10, R5, 0xffffffff ;  /* 0xffffffff050a7836 */ /* 0x000fca0000000000 */
[----:B------:R-:W-:-:S13]  /*11f0*/  ISETP.GE.U32.AND P0, PT, R10, 0x7fefffff, PT ;  /* 0x7fefffff0a00780c */ /* 0x000fda0003f06070 */
[----:B------:R-:W-:Y:S01]  /*1200*/  @P0 LOP3.LUT R11, R9, 0x7ff00000, RZ, 0x3c, !PT ;  /* 0x7ff00000090b0812 */ /* 0x000fe200078e3cff */
[----:B------:R-:W-:Y:S01]  /*1210*/  @P0 IMAD.MOV.U32 R10, RZ, RZ, RZ ;  /* 0x000000ffff0a0224 */ /* 0x000fe200078e00ff */
[----:B------:R-:W-:Y:S06]  /*1220*/  @P0 BRA `(.L_x_13) ;  /* 0x00000000006c0947 */ /* 0x000fec0003800000 */
[----:B------:R-:W-:-:S13]  /*1230*/  ISETP.GE.U32.AND P0, PT, R5, 0x1000001, PT ;  /* 0x010000010500780c */ /* 0x000fda0003f06070 */
[----:B------:R-:W-:Y:S05]  /*1240*/  @!P0 BRA `(.L_x_14) ;  /* 0x0000000000348947 */ /* 0x000fea0003800000 */
[----:B------:R-:W-:Y:S01]  /*1250*/  IADD3 R11, PT, PT, R9, -0x3fe00000, RZ ;  /* 0xc0200000090b7810 */ /* 0x000fe20007ffe0ff */
[----:B------:R-:W-:-:S03]  /*1260*/  IMAD.MOV.U32 R10, RZ, RZ, R8 ;  /* 0x000000ffff0a7224 */ /* 0x000fc600078e0008 */
[----:B------:R-:W0:Y:S03]  /*1270*/  MUFU.RCP64H R13, R11 ;  /* 0x0000000b000d7308 */ /* 0x000e260000001800 */
[----:B0-----:R-:W-:-:S08]  /*1280*/  DFMA R14, -R10, R12, 1 ;  /* 0x3ff000000a0e742b */ /* 0x001fd0000000010c */
[----:B------:R-:W-:-:S08]  /*1290*/  DFMA R14, R14, R14, R14 ;  /* 0x0000000e0e0e722b */ /* 0x000fd0000000000e */
[----:B------:R-:W-:-:S08]  /*12a0*/  DFMA R14, R12, R14, R12 ;  /* 0x0000000e0c0e722b */ /* 0x000fd0000000000c */
[----:B------:R-:W-:-:S08]  /*12b0*/  DFMA R12, -R10, R14, 1 ;  /* 0x3ff000000a0c742b */ /* 0x000fd0000000010e */
[----:B------:R-:W-:-:S08]  /*12c0*/  DFMA R12, R14, R12, R14 ;  /* 0x0000000c0e0c722b */ /* 0x000fd0000000000e */
[----:B------:R-:W-:-:S08]  /*12d0*/  DMUL R12, R12, 2.2250738585072013831e-308 ;  /* 0x001000000c0c7828 */ /* 0x000fd00000000000 */
[----:B------:R-:W-:-:S08]  /*12e0*/  DFMA R8, -R8, R12, 1 ;  /* 0x3ff000000808742b */ /* 0x000fd0000000010c */
[----:B------:R-:W-:-:S08]  /*12f0*/  DFMA R8, R8, R8, R8 ;  /* 0x000000080808722b */ /* 0x000fd00000000008 */
[----:B------:R-:W-:Y:S01]  /*1300*/  DFMA R10, R12, R8, R12 ;  /* 0x000000080c0a722b */ /* 0x000fe2000000000c */
[----:B------:R-:W-:Y:S10]  /*1310*/  BRA `(.L_x_13) ;  /* 0x0000000000307947 */ /* 0x000ff40003800000 */
.L_x_14:
[----:B------:R-:W-:Y:S01]  /*1320*/  DMUL R8, R8, 8.11296384146066816958e+31 ;  /* 0x4690000008087828 */ /* 0x000fe20000000000 */
[----:B------:R-:W-:-:S05]  /*1330*/  IMAD.MOV.U32 R10, RZ, RZ, R12 ;  /* 0x000000ffff0a7224 */ /* 0x000fca00078e000c */
[----:B------:R-:W0:Y:S02]  /*1340*/  MUFU.RCP64H R11, R9 ;  /* 0x00000009000b7308 */ /* 0x000e240000001800 */
[----:B0-----:R-:W-:-:S08]  /*1350*/  DFMA R12, -R8, R10, 1 ;  /* 0x3ff00000080c742b */ /* 0x001fd0000000010a */
[----:B------:R-:W-:-:S08]  /*1360*/  DFMA R12, R12, R12, R12 ;  /* 0x0000000c0c0c722b */ /* 0x000fd0000000000c */
[----:B------:R-:W-:-:S08]  /*1370*/  DFMA R12, R10, R12, R10 ;  /* 0x0000000c0a0c722b */ /* 0x000fd0000000000a */
[----:B------:R-:W-:-:S08]  /*1380*/  DFMA R10, -R8, R12, 1 ;  /* 0x3ff00000080a742b */ /* 0x000fd0000000010c */
[----:B------:R-:W-:-:S08]  /*1390*/  DFMA R10, R12, R10, R12 ;  /* 0x0000000a0c0a722b */ /* 0x000fd0000000000c */
[----:B------:R-:W-:Y:S01]  /*13a0*/  DMUL R10, R10, 8.11296384146066816958e+31 ;  /* 0x469000000a0a7828 */ /* 0x000fe20000000000 */
[----:B------:R-:W-:Y:S10]  /*13b0*/  BRA `(.L_x_13) ;  /* 0x0000000000087947 */ /* 0x000ff40003800000 */
.L_x_12:
[----:B------:R-:W-:Y:S01]  /*13c0*/  LOP3.LUT R11, R9, 0x80000, RZ, 0xfc, !PT ;  /* 0x00080000090b7812 */ /* 0x000fe200078efcff */
[----:B------:R-:W-:-:S07]  /*13d0*/  IMAD.MOV.U32 R10, RZ, RZ, R8 ;  /* 0x000000ffff0a7224 */ /* 0x000fce00078e0008 */
.L_x_13:
[----:B------:R-:W-:Y:S05]  /*13e0*/  BSYNC.RECONVERGENT B1 ;  /* 0x0000000000017941 */ /* 0x000fea0003800200 */
.L_x_11:
[----:B------:R-:W-:Y:S01]  /*13f0*/  MOV R8, R6 ;  /* 0x0000000600087202 */ /* 0x000fe20000000f00 */
[----:B------:R-:W-:-:S04]  /*1400*/  IMAD.MOV.U32 R9, RZ, RZ, 0x0 ;  /* 0x00000000ff097424 */ /* 0x000fc800078e00ff */
[----:B------:R-:W-:Y:S05]  /*1410*/  RET.REL.NODEC R8 `(_Z16gaussianBlurLinePhS_iiiib) ;  /* 0xffffffe808f87950 */ /* 0x000fea0003c3ffff */
.L_x_15:
[----:B------:R-:W-:-:S00]  /*1420*/  BRA `(.L_x_15) ;  /* 0xfffffffc00fc7947 */ /* 0x000fc0000383ffff */
[----:B------:R-:W-:-:S00]  /*1430*/  NOP ;  /* 0x0000000000007918 */ /* 0x000fc00000000000 */
        /* <DEDUP_REMOVED lines=12> */
.L_x_16:


//--------------------- .nv.shared._Z16gaussianBlurLinePhS_iiiib --------------------------
	.section	.nv.shared._Z16gaussianBlurLinePhS_iiiib,"aw",@nobits
	.sectionflags	@""
.nv.shared._Z16gaussianBlurLinePhS_iiiib:
	.zero		4102


//--------------------- .nv.shared.reserved.0     --------------------------
	.section	.nv.shared.reserved.0,"aw",@nobits
	.weak		__nv_reservedSMEM_offset_0_alias
	.size		__nv_reservedSMEM_offset_0_alias, 0, 64
	.other		__nv_reservedSMEM_offset_0_alias,@"STO_CUDA_RESERVED_SHARED STV_DEFAULT"
__nv_reservedSMEM_offset_0_alias:
	.zero		0
	.zero		64


//--------------------- .nv.constant0._Z16gaussianBlurLinePhS_iiiib --------------------------
	.section	.nv.constant0._Z16gaussianBlurLinePhS_iiiib,"a",@progbits
	.sectionflags	@""
	.align	4
.nv.constant0._Z16gaussianBlurLinePhS_iiiib:
	.zero		929


//--------------------- SYMBOLS --------------------------

	.type		.nv.reservedSmem.offset0,@object
	.size		.nv.reservedSmem.offset0,0x4
	.type		.nv.reservedSmem.cap,@object
	.size		.nv.reservedSmem.cap,0x4
